	.target	sm_90a

	.elftype	@"ET_EXEC"


//--------------------- .note.nv.tkinfo           --------------------------
	.section	.note.nv.tkinfo,"",@"SHT_NOTE"
	.sectionflags	@"SHF_NOTE_NV_TKINFO"
	.tkinfo
        /*0018*/ 	.word	0x00000002
        /*0030*/ 	.string	""
        /*0030*/ 	.string	"ptxas"
        /*0030*/ 	.string	"Cuda compilation tools, release 13.0, V13.0.88"
        /*0030*/ 	.string	"Build cuda_13.0.r13.0/compiler.36424714_0"
        /*0030*/ 	.string	"-arch sm_90a -m 64 "



//--------------------- .note.nv.cuinfo           --------------------------
	.section	.note.nv.cuinfo,"",@"SHT_NOTE"
	.sectionflags	@"SHF_NOTE_NV_CUINFO"
        /*0018*/ 	.short	0x0002
        /*001a*/ 	.short	0x005a
        /*001c*/ 	.short	0x0082
	.zero		2


//--------------------- .nv.info                  --------------------------
	.section	.nv.info,"",@"SHT_CUDA_INFO"
	.align	4


	//----- nvinfo : EIATTR_REGCOUNT
	.align		4
        /*0000*/ 	.byte	0x04, 0x2f
        /*0002*/ 	.short	(.L_46 - .L_45)
	.align		4
.L_45:
        /*0004*/ 	.word	index@(_Z22copy_kernel_vectorizedIN4cute6TensorINS0_10ViewEngineINS0_8gmem_ptrIPfEEEENS0_6LayoutINS0_5tupleIJNS8_IJNS0_1CILi128EEENS9_ILi64EEEEEEiiEEENS8_IJNS8_IJNS9_ILi1EEEiEEESA_iEEEEEEESI_NS0_9TiledCopyINS0_9Copy_AtomIJNS0_13UniversalCopyIN7cutlass9uint128_tESN_EEfEEENS7_INS8_IJNS9_ILi256EEENS9_ILi4EEEEEENS8_IJSR_SE_EEEEENS8_IJSA_NS9_ILi8EEEEEEEEEvT_T0_T1_)
        /*0008*/ 	.word	0x00000028


	//----- nvinfo : EIATTR_FRAME_SIZE
	.align		4
.L_46:
        /*000c*/ 	.byte	0x04, 0x11
        /*000e*/ 	.short	(.L_48 - .L_47)
	.align		4
.L_47:
        /*0010*/ 	.word	index@(_Z22copy_kernel_vectorizedIN4cute6TensorINS0_10ViewEngineINS0_8gmem_ptrIPfEEEENS0_6LayoutINS0_5tupleIJNS8_IJNS0_1CILi128EEENS9_ILi64EEEEEEiiEEENS8_IJNS8_IJNS9_ILi1EEEiEEESA_iEEEEEEESI_NS0_9TiledCopyINS0_9Copy_AtomIJNS0_13UniversalCopyIN7cutlass9uint128_tESN_EEfEEENS7_INS8_IJNS9_ILi256EEENS9_ILi4EEEEEENS8_IJSR_SE_EEEEENS8_IJSA_NS9_ILi8EEEEEEEEEvT_T0_T1_)
        /*0014*/ 	.word	0x00000000


	//----- nvinfo : EIATTR_REGCOUNT
	.align		4
.L_48:
        /*0018*/ 	.byte	0x04, 0x2f
        /*001a*/ 	.short	(.L_50 - .L_49)
	.align		4
.L_49:
        /*001c*/ 	.word	index@(_ZN3cub17CUB_300001_SM_9006detail11EmptyKernelIvEEvv)
        /*0020*/ 	.word	0x00000004


	//----- nvinfo : EIATTR_FRAME_SIZE
	.align		4
.L_50:
        /*0024*/ 	.byte	0x04, 0x11
        /*0026*/ 	.short	(.L_52 - .L_51)
	.align		4
.L_51:
        /*0028*/ 	.word	index@(_ZN3cub17CUB_300001_SM_9006detail11EmptyKernelIvEEvv)
        /*002c*/ 	.word	0x00000000


	//----- nvinfo : EIATTR_MIN_STACK_SIZE
	.align		4
.L_52:
        /*0030*/ 	.byte	0x04, 0x12
        /*0032*/ 	.short	(.L_54 - .L_53)
	.align		4
.L_53:
        /*0034*/ 	.word	index@(_ZN3cub17CUB_300001_SM_9006detail11EmptyKernelIvEEvv)
        /*0038*/ 	.word	0x00000000


	//----- nvinfo : EIATTR_MIN_STACK_SIZE
	.align		4
.L_54:
        /*003c*/ 	.byte	0x04, 0x12
        /*003e*/ 	.short	(.L_56 - .L_55)
	.align		4
.L_55:
        /*0040*/ 	.word	index@(_Z22copy_kernel_vectorizedIN4cute6TensorINS0_10ViewEngineINS0_8gmem_ptrIPfEEEENS0_6LayoutINS0_5tupleIJNS8_IJNS0_1CILi128EEENS9_ILi64EEEEEEiiEEENS8_IJNS8_IJNS9_ILi1EEEiEEESA_iEEEEEEESI_NS0_9TiledCopyINS0_9Copy_AtomIJNS0_13UniversalCopyIN7cutlass9uint128_tESN_EEfEEENS7_INS8_IJNS9_ILi256EEENS9_ILi4EEEEEENS8_IJSR_SE_EEEEENS8_IJSA_NS9_ILi8EEEEEEEEEvT_T0_T1_)
        /*0044*/ 	.word	0x00000000
.L_56:


//--------------------- .nv.compat                --------------------------
	.section	.nv.compat,"",@"SHT_CUDA_COMPAT_INFO"
	.align	4
        /*0000*/ 	.byte	0x02, 0x09, 0x01, 0x00, 0x02, 0x02, 0x01, 0x00, 0x02, 0x05, 0x05, 0x00, 0x03, 0x07, 0x01, 0x01
        /*0010*/ 	.byte	0x02, 0x03, 0x00, 0x00, 0x02, 0x06, 0x01, 0x00, 0x04, 0x0b, 0x08, 0x00, 0x00, 0x00, 0x00, 0x00
        /*0020*/ 	.byte	0x00, 0x00, 0x00, 0x00


//--------------------- .nv.info._ZN3cub17CUB_300001_SM_9006detail11EmptyKernelIvEEvv --------------------------
	.section	.nv.info._ZN3cub17CUB_300001_SM_9006detail11EmptyKernelIvEEvv,"",@"SHT_CUDA_INFO"
	.sectionflags	@""
	.align	4


	//----- nvinfo : EIATTR_CUDA_API_VERSION
	.align		4
        /*0000*/ 	.byte	0x04, 0x37
        /*0002*/ 	.short	(.L_58 - .L_57)
.L_57:
        /*0004*/ 	.word	0x00000082


	//----- nvinfo : EIATTR_SPARSE_MMA_MASK
	.align		4
.L_58:
        /*0008*/ 	.byte	0x03, 0x50
        /*000a*/ 	.short	0x0000


	//----- nvinfo : EIATTR_MAXREG_COUNT
	.align		4
        /*000c*/ 	.byte	0x03, 0x1b
        /*000e*/ 	.short	0x00ff


	//----- nvinfo : EIATTR_MERCURY_ISA_VERSION
	.align		4
        /*0010*/ 	.byte	0x03, 0x5f
        /*0012*/ 	.short	0x0101


	//----- nvinfo : EIATTR_EXIT_INSTR_OFFSETS
	.align		4
        /*0014*/ 	.byte	0x04, 0x1c
        /*0016*/ 	.short	(.L_60 - .L_59)


	//   ....[0]....
.L_59:
        /*0018*/ 	.word	0x00000010


	//----- nvinfo : EIATTR_SW_WAR
	.align		4
.L_60:
        /*001c*/ 	.byte	0x04, 0x36
        /*001e*/ 	.short	(.L_62 - .L_61)
.L_61:
        /*0020*/ 	.word	0x00000008
.L_62:


//--------------------- .nv.info._Z22copy_kernel_vectorizedIN4cute6TensorINS0_10ViewEngineINS0_8gmem_ptrIPfEEEENS0_6LayoutINS0_5tupleIJNS8_IJNS0_1CILi128EEENS9_ILi64EEEEEEiiEEENS8_IJNS8_IJNS9_ILi1EEEiEEESA_iEEEEEEESI_NS0_9TiledCopyINS0_9Copy_AtomIJNS0_13UniversalCopyIN7cutlass9uint128_tESN_EEfEEENS7_INS8_IJNS9_ILi256EEENS9_ILi4EEEEEENS8_IJSR_SE_EEEEENS8_IJSA_NS9_ILi8EEEEEEEEEvT_T0_T1_ --------------------------
	.section	.nv.info._Z22copy_kernel_vectorizedIN4cute6TensorINS0_10ViewEngineINS0_8gmem_ptrIPfEEEENS0_6LayoutINS0_5tupleIJNS8_IJNS0_1CILi128EEENS9_ILi64EEEEEEiiEEENS8_IJNS8_IJNS9_ILi1EEEiEEESA_iEEEEEEESI_NS0_9TiledCopyINS0_9Copy_AtomIJNS0_13UniversalCopyIN7cutlass9uint128_tESN_EEfEEENS7_INS8_IJNS9_ILi256EEENS9_ILi4EEEEEENS8_IJSR_SE_EEEEENS8_IJSA_NS9_ILi8EEEEEEEEEvT_T0_T1_,"",@"SHT_CUDA_INFO"
	.sectionflags	@""
	.align	4


	//----- nvinfo : EIATTR_CUDA_API_VERSION
	.align		4
        /*0000*/ 	.byte	0x04, 0x37
        /*0002*/ 	.short	(.L_64 - .L_63)
.L_63:
        /*0004*/ 	.word	0x00000082


	//----- nvinfo : EIATTR_KPARAM_INFO
	.align		4
.L_64:
        /*0008*/ 	.byte	0x04, 0x17
        /*000a*/ 	.short	(.L_66 - .L_65)
.L_65:
        /*000c*/ 	.word	0x00000000
        /*0010*/ 	.short	0x0002
        /*0012*/ 	.short	0x0030
        /*0014*/ 	.byte	0x00, 0xf0, 0x05, 0x00


	//----- nvinfo : EIATTR_KPARAM_INFO
	.align		4
.L_66:
        /*0018*/ 	.byte	0x04, 0x17
        /*001a*/ 	.short	(.L_68 - .L_67)
.L_67:
        /*001c*/ 	.word	0x00000000
        /*0020*/ 	.short	0x0001
        /*0022*/ 	.short	0x0018
        /*0024*/ 	.byte	0x00, 0xf0, 0x61, 0x00


	//----- nvinfo : EIATTR_KPARAM_INFO
	.align		4
.L_68:
        /*0028*/ 	.byte	0x04, 0x17
        /*002a*/ 	.short	(.L_70 - .L_69)
.L_69:
        /*002c*/ 	.word	0x00000000
        /*0030*/ 	.short	0x0000
        /*0032*/ 	.short	0x0000
        /*0034*/ 	.byte	0x00, 0xf0, 0x61, 0x00


	//----- nvinfo : EIATTR_SPARSE_MMA_MASK
	.align		4
.L_70:
        /*0038*/ 	.byte	0x03, 0x50
        /*003a*/ 	.short	0x0000


	//----- nvinfo : EIATTR_MAXREG_COUNT
	.align		4
        /*003c*/ 	.byte	0x03, 0x1b
        /*003e*/ 	.short	0x00ff


	//----- nvinfo : EIATTR_MERCURY_ISA_VERSION
	.align		4
        /*0040*/ 	.byte	0x03, 0x5f
        /*0042*/ 	.short	0x0101


	//----- nvinfo : EIATTR_EXIT_INSTR_OFFSETS
	.align		4
        /*0044*/ 	.byte	0x04, 0x1c
        /*0046*/ 	.short	(.L_72 - .L_71)


	//   ....[0]....
.L_71:
        /*0048*/ 	.word	0x00000390


	//----- nvinfo : EIATTR_CBANK_PARAM_SIZE
	.align		4
.L_72:
        /*004c*/ 	.byte	0x03, 0x19
        /*004e*/ 	.short	0x0031


	//----- nvinfo : EIATTR_PARAM_CBANK
	.align		4
        /*0050*/ 	.byte	0x04, 0x0a
        /*0052*/ 	.short	(.L_74 - .L_73)
	.align		4
.L_73:
        /*0054*/ 	.word	index@(.nv.constant0._Z22copy_kernel_vectorizedIN4cute6TensorINS0_10ViewEngineINS0_8gmem_ptrIPfEEEENS0_6LayoutINS0_5tupleIJNS8_IJNS0_1CILi128EEENS9_ILi64EEEEEEiiEEENS8_IJNS8_IJNS9_ILi1EEEiEEESA_iEEEEEEESI_NS0_9TiledCopyINS0_9Copy_AtomIJNS0_13UniversalCopyIN7cutlass9uint128_tESN_EEfEEENS7_INS8_IJNS9_ILi256EEENS9_ILi4EEEEEENS8_IJSR_SE_EEEEENS8_IJSA_NS9_ILi8EEEEEEEEEvT_T0_T1_)
        /*0058*/ 	.short	0x0210
        /*005a*/ 	.short	0x0031


	//----- nvinfo : EIATTR_SW_WAR
	.align		4
.L_74:
        /*005c*/ 	.byte	0x04, 0x36
        /*005e*/ 	.short	(.L_76 - .L_75)
.L_75:
        /*0060*/ 	.word	0x00000008
.L_76:


//--------------------- .nv.callgraph             --------------------------
	.section	.nv.callgraph,"",@"SHT_CUDA_CALLGRAPH"
	.align	4
	.sectionentsize	8
	.align		4
        /*0000*/ 	.word	0x00000000
	.align		4
        /*0004*/ 	.word	0xffffffff
	.align		4
        /*0008*/ 	.word	0x00000000
	.align		4
        /*000c*/ 	.word	0xfffffffe
	.align		4
        /*0010*/ 	.word	0x00000000
	.align		4
        /*0014*/ 	.word	0xfffffffd
	.align		4
        /*0018*/ 	.word	0x00000000
	.align		4
        /*001c*/ 	.word	0xfffffffc


//--------------------- .nv.constant4             --------------------------
	.section	.nv.constant4,"a",@progbits
	.align	8
	.align		8
.nv.constant4:
        /*0000*/ 	.dword	_ZN34_INTERNAL_d3bae778_4_k_cu_6d8f45b84cuda3std3__45__cpo5beginE
	.align		8
        /*0008*/ 	.dword	_ZN34_INTERNAL_d3bae778_4_k_cu_6d8f45b84cuda3std3__45__cpo3endE
	.align		8
        /*0010*/ 	.dword	_ZN34_INTERNAL_d3bae778_4_k_cu_6d8f45b84cuda3std3__45__cpo6cbeginE
	.align		8
        /*0018*/ 	.dword	_ZN34_INTERNAL_d3bae778_4_k_cu_6d8f45b84cuda3std3__45__cpo4cendE
	.align		8
        /*0020*/ 	.dword	_ZN34_INTERNAL_d3bae778_4_k_cu_6d8f45b84cuda3std3__45__cpo6rbeginE
	.align		8
        /*0028*/ 	.dword	_ZN34_INTERNAL_d3bae778_4_k_cu_6d8f45b84cuda3std3__45__cpo4rendE
	.align		8
        /*0030*/ 	.dword	_ZN34_INTERNAL_d3bae778_4_k_cu_6d8f45b84cuda3std3__45__cpo7crbeginE
	.align		8
        /*0038*/ 	.dword	_ZN34_INTERNAL_d3bae778_4_k_cu_6d8f45b84cuda3std3__45__cpo5crendE
	.align		8
        /*0040*/ 	.dword	_ZN34_INTERNAL_d3bae778_4_k_cu_6d8f45b84cuda3std3__436_GLOBAL__N__d3bae778_4_k_cu_6d8f45b86ignoreE
	.align		8
        /*0048*/ 	.dword	_ZN34_INTERNAL_d3bae778_4_k_cu_6d8f45b84cuda3std3__419piecewise_constructE
	.align		8
        /*0050*/ 	.dword	_ZN34_INTERNAL_d3bae778_4_k_cu_6d8f45b84cuda3std3__48in_placeE
	.align		8
        /*0058*/ 	.dword	_ZN34_INTERNAL_d3bae778_4_k_cu_6d8f45b84cuda3std3__420unreachable_sentinelE
	.align		8
        /*0060*/ 	.dword	_ZN34_INTERNAL_d3bae778_4_k_cu_6d8f45b84cuda3std3__47nulloptE
	.align		8
        /*0068*/ 	.dword	_ZN34_INTERNAL_d3bae778_4_k_cu_6d8f45b84cuda3std3__48unexpectE
	.align		8
        /*0070*/ 	.dword	_ZN34_INTERNAL_d3bae778_4_k_cu_6d8f45b84cuda3std6ranges3__45__cpo4swapE
	.align		8
        /*0078*/ 	.dword	_ZN34_INTERNAL_d3bae778_4_k_cu_6d8f45b84cuda3std6ranges3__45__cpo9iter_moveE
	.align		8
        /*0080*/ 	.dword	_ZN34_INTERNAL_d3bae778_4_k_cu_6d8f45b84cuda3std6ranges3__45__cpo5beginE
	.align		8
        /*0088*/ 	.dword	_ZN34_INTERNAL_d3bae778_4_k_cu_6d8f45b84cuda3std6ranges3__45__cpo3endE
	.align		8
        /*0090*/ 	.dword	_ZN34_INTERNAL_d3bae778_4_k_cu_6d8f45b84cuda3std6ranges3__45__cpo6cbeginE
	.align		8
        /*0098*/ 	.dword	_ZN34_INTERNAL_d3bae778_4_k_cu_6d8f45b84cuda3std6ranges3__45__cpo4cendE
	.align		8
        /*00a0*/ 	.dword	_ZN34_INTERNAL_d3bae778_4_k_cu_6d8f45b84cuda3std6ranges3__45__cpo7advanceE
	.align		8
        /*00a8*/ 	.dword	_ZN34_INTERNAL_d3bae778_4_k_cu_6d8f45b84cuda3std6ranges3__45__cpo9iter_swapE
	.align		8
        /*00b0*/ 	.dword	_ZN34_INTERNAL_d3bae778_4_k_cu_6d8f45b84cuda3std6ranges3__45__cpo4nextE
	.align		8
        /*00b8*/ 	.dword	_ZN34_INTERNAL_d3bae778_4_k_cu_6d8f45b84cuda3std6ranges3__45__cpo4prevE
	.align		8
        /*00c0*/ 	.dword	_ZN34_INTERNAL_d3bae778_4_k_cu_6d8f45b84cuda3std6ranges3__45__cpo4dataE
	.align		8
        /*00c8*/ 	.dword	_ZN34_INTERNAL_d3bae778_4_k_cu_6d8f45b84cuda3std6ranges3__45__cpo5cdataE
	.align		8
        /*00d0*/ 	.dword	_ZN34_INTERNAL_d3bae778_4_k_cu_6d8f45b84cuda3std6ranges3__45__cpo4sizeE
	.align		8
        /*00d8*/ 	.dword	_ZN34_INTERNAL_d3bae778_4_k_cu_6d8f45b84cuda3std6ranges3__45__cpo5ssizeE
	.align		8
        /*00e0*/ 	.dword	_ZN34_INTERNAL_d3bae778_4_k_cu_6d8f45b84cuda3std6ranges3__45__cpo8distanceE
	.align		8
        /*00e8*/ 	.dword	_ZN34_INTERNAL_d3bae778_4_k_cu_6d8f45b86thrust23THRUST_300001_SM_900_NS8cuda_cub3parE
	.align		8
        /*00f0*/ 	.dword	_ZN34_INTERNAL_d3bae778_4_k_cu_6d8f45b86thrust23THRUST_300001_SM_900_NS8cuda_cub10par_nosyncE
	.align		8
        /*00f8*/ 	.dword	_ZN34_INTERNAL_d3bae778_4_k_cu_6d8f45b86thrust23THRUST_300001_SM_900_NS6system6detail10sequential3seqE
	.align		8
        /*0100*/ 	.dword	_ZN34_INTERNAL_d3bae778_4_k_cu_6d8f45b86thrust23THRUST_300001_SM_900_NS12placeholders2_1E
	.align		8
        /*0108*/ 	.dword	_ZN34_INTERNAL_d3bae778_4_k_cu_6d8f45b86thrust23THRUST_300001_SM_900_NS12placeholders2_2E
	.align		8
        /*0110*/ 	.dword	_ZN34_INTERNAL_d3bae778_4_k_cu_6d8f45b86thrust23THRUST_300001_SM_900_NS12placeholders2_3E
	.align		8
        /*0118*/ 	.dword	_ZN34_INTERNAL_d3bae778_4_k_cu_6d8f45b86thrust23THRUST_300001_SM_900_NS12placeholders2_4E
	.align		8
        /*0120*/ 	.dword	_ZN34_INTERNAL_d3bae778_4_k_cu_6d8f45b86thrust23THRUST_300001_SM_900_NS12placeholders2_5E
	.align		8
        /*0128*/ 	.dword	_ZN34_INTERNAL_d3bae778_4_k_cu_6d8f45b86thrust23THRUST_300001_SM_900_NS12placeholders2_6E
	.align		8
        /*0130*/ 	.dword	_ZN34_INTERNAL_d3bae778_4_k_cu_6d8f45b86thrust23THRUST_300001_SM_900_NS12placeholders2_7E
	.align		8
        /*0138*/ 	.dword	_ZN34_INTERNAL_d3bae778_4_k_cu_6d8f45b86thrust23THRUST_300001_SM_900_NS12placeholders2_8E
	.align		8
        /*0140*/ 	.dword	_ZN34_INTERNAL_d3bae778_4_k_cu_6d8f45b86thrust23THRUST_300001_SM_900_NS12placeholders2_9E
	.align		8
        /*0148*/ 	.dword	_ZN34_INTERNAL_d3bae778_4_k_cu_6d8f45b86thrust23THRUST_300001_SM_900_NS12placeholders3_10E
	.align		8
        /*0150*/ 	.dword	_ZN34_INTERNAL_d3bae778_4_k_cu_6d8f45b86thrust23THRUST_300001_SM_900_NS3seqE
	.align		8
        /*0158*/ 	.dword	_ZN34_INTERNAL_d3bae778_4_k_cu_6d8f45b84cute7productE
	.align		8
        /*0160*/ 	.dword	_ZN34_INTERNAL_d3bae778_4_k_cu_6d8f45b84cute1_E


//--------------------- .text._ZN3cub17CUB_300001_SM_9006detail11EmptyKernelIvEEvv --------------------------
	.section	.text._ZN3cub17CUB_300001_SM_9006detail11EmptyKernelIvEEvv,"ax",@progbits
	.align	128
        .global         _ZN3cub17CUB_300001_SM_9006detail11EmptyKernelIvEEvv
        .type           _ZN3cub17CUB_300001_SM_9006detail11EmptyKernelIvEEvv,@function
        .size           _ZN3cub17CUB_300001_SM_9006detail11EmptyKernelIvEEvv,(.L_x_2 - _ZN3cub17CUB_300001_SM_9006detail11EmptyKernelIvEEvv)
        .other          _ZN3cub17CUB_300001_SM_9006detail11EmptyKernelIvEEvv,@"STO_CUDA_ENTRY STV_DEFAULT"
_ZN3cub17CUB_300001_SM_9006detail11EmptyKernelIvEEvv:
.text._ZN3cub17CUB_300001_SM_9006detail11EmptyKernelIvEEvv:
[----:B------:R-:W-:Y:S01]  /*0000*/  LDC R1, c[0x0][0x28] ;  /* 0x00000a00ff017b82 */ /* 0x000fe20000000800 */
[----:B------:R-:W-:Y:S05]  /*0010*/  EXIT ;  /* 0x000000000000794d */ /* 0x000fea0003800000 */
.L_x_0:
[----:B------:R-:W-:-:S00]  /*0020*/  BRA `(.L_x_0) ;  /* 0xfffffffc00fc7947 */ /* 0x000fc0000383ffff */
[----:B------:R-:W-:-:S00]  /*0030*/  NOP ;  /* 0x0000000000007918 */ /* 0x000fc00000000000 */
        /* <DEDUP_REMOVED lines=12> */
.L_x_2:


//--------------------- .text._Z22copy_kernel_vectorizedIN4cute6TensorINS0_10ViewEngineINS0_8gmem_ptrIPfEEEENS0_6LayoutINS0_5tupleIJNS8_IJNS0_1CILi128EEENS9_ILi64EEEEEEiiEEENS8_IJNS8_IJNS9_ILi1EEEiEEESA_iEEEEEEESI_NS0_9TiledCopyINS0_9Copy_AtomIJNS0_13UniversalCopyIN7cutlass9uint128_tESN_EEfEEENS7_INS8_IJNS9_ILi256EEENS9_ILi4EEEEEENS8_IJSR_SE_EEEEENS8_IJSA_NS9_ILi8EEEEEEEEEvT_T0_T1_ --------------------------
	.section	.text._Z22copy_kernel_vectorizedIN4cute6TensorINS0_10ViewEngineINS0_8gmem_ptrIPfEEEENS0_6LayoutINS0_5tupleIJNS8_IJNS0_1CILi128EEENS9_ILi64EEEEEEiiEEENS8_IJNS8_IJNS9_ILi1EEEiEEESA_iEEEEEEESI_NS0_9TiledCopyINS0_9Copy_AtomIJNS0_13UniversalCopyIN7cutlass9uint128_tESN_EEfEEENS7_INS8_IJNS9_ILi256EEENS9_ILi4EEEEEENS8_IJSR_SE_EEEEENS8_IJSA_NS9_ILi8EEEEEEEEEvT_T0_T1_,"ax",@progbits
	.align	128
        .global         _Z22copy_kernel_vectorizedIN4cute6TensorINS0_10ViewEngineINS0_8gmem_ptrIPfEEEENS0_6LayoutINS0_5tupleIJNS8_IJNS0_1CILi128EEENS9_ILi64EEEEEEiiEEENS8_IJNS8_IJNS9_ILi1EEEiEEESA_iEEEEEEESI_NS0_9TiledCopyINS0_9Copy_AtomIJNS0_13UniversalCopyIN7cutlass9uint128_tESN_EEfEEENS7_INS8_IJNS9_ILi256EEENS9_ILi4EEEEEENS8_IJSR_SE_EEEEENS8_IJSA_NS9_ILi8EEEEEEEEEvT_T0_T1_
        .type           _Z22copy_kernel_vectorizedIN4cute6TensorINS0_10ViewEngineINS0_8gmem_ptrIPfEEEENS0_6LayoutINS0_5tupleIJNS8_IJNS0_1CILi128EEENS9_ILi64EEEEEEiiEEENS8_IJNS8_IJNS9_ILi1EEEiEEESA_iEEEEEEESI_NS0_9TiledCopyINS0_9Copy_AtomIJNS0_13UniversalCopyIN7cutlass9uint128_tESN_EEfEEENS7_INS8_IJNS9_ILi256EEENS9_ILi4EEEEEENS8_IJSR_SE_EEEEENS8_IJSA_NS9_ILi8EEEEEEEEEvT_T0_T1_,@function
        .size           _Z22copy_kernel_vectorizedIN4cute6TensorINS0_10ViewEngineINS0_8gmem_ptrIPfEEEENS0_6LayoutINS0_5tupleIJNS8_IJNS0_1CILi128EEENS9_ILi64EEEEEEiiEEENS8_IJNS8_IJNS9_ILi1EEEiEEESA_iEEEEEEESI_NS0_9TiledCopyINS0_9Copy_AtomIJNS0_13UniversalCopyIN7cutlass9uint128_tESN_EEfEEENS7_INS8_IJNS9_ILi256EEENS9_ILi4EEEEEENS8_IJSR_SE_EEEEENS8_IJSA_NS9_ILi8EEEEEEEEEvT_T0_T1_,(.L_x_3 - _Z22copy_kernel_vectorizedIN4cute6TensorINS0_10ViewEngineINS0_8gmem_ptrIPfEEEENS0_6LayoutINS0_5tupleIJNS8_IJNS0_1CILi128EEENS9_ILi64EEEEEEiiEEENS8_IJNS8_IJNS9_ILi1EEEiEEESA_iEEEEEEESI_NS0_9TiledCopyINS0_9Copy_AtomIJNS0_13UniversalCopyIN7cutlass9uint128_tESN_EEfEEENS7_INS8_IJNS9_ILi256EEENS9_ILi4EEEEEENS8_IJSR_SE_EEEEENS8_IJSA_NS9_ILi8EEEEEEEEEvT_T0_T1_)
        .other          _Z22copy_kernel_vectorizedIN4cute6TensorINS0_10ViewEngineINS0_8gmem_ptrIPfEEEENS0_6LayoutINS0_5tupleIJNS8_IJNS0_1CILi128EEENS9_ILi64EEEEEEiiEEENS8_IJNS8_IJNS9_ILi1EEEiEEESA_iEEEEEEESI_NS0_9TiledCopyINS0_9Copy_AtomIJNS0_13UniversalCopyIN7cutlass9uint128_tESN_EEfEEENS7_INS8_IJNS9_ILi256EEENS9_ILi4EEEEEENS8_IJSR_SE_EEEEENS8_IJSA_NS9_ILi8EEEEEEEEEvT_T0_T1_,@"STO_CUDA_ENTRY STV_DEFAULT"
_Z22copy_kernel_vectorizedIN4cute6TensorINS0_10ViewEngineINS0_8gmem_ptrIPfEEEENS0_6LayoutINS0_5tupleIJNS8_IJNS0_1CILi128EEENS9_ILi64EEEEEEiiEEENS8_IJNS8_IJNS9_ILi1EEEiEEESA_iEEEEEEESI_NS0_9TiledCopyINS0_9Copy_AtomIJNS0_13UniversalCopyIN7cutlass9uint128_tESN_EEfEEENS7_INS8_IJNS9_ILi256EEENS9_ILi4EEEEEENS8_IJSR_SE_EEEEENS8_IJSA_NS9_ILi8EEEEEEEEEvT_T0_T1_:
.text._Z22copy_kernel_vectorizedIN4cute6TensorINS0_10ViewEngineINS0_8gmem_ptrIPfEEEENS0_6LayoutINS0_5tupleIJNS8_IJNS0_1CILi128EEENS9_ILi64EEEEEEiiEEENS8_IJNS8_IJNS9_ILi1EEEiEEESA_iEEEEEEESI_NS0_9TiledCopyINS0_9Copy_AtomIJNS0_13UniversalCopyIN7cutlass9uint128_tESN_EEfEEENS7_INS8_IJNS9_ILi256EEENS9_ILi4EEEEEENS8_IJSR_SE_EEEEENS8_IJSA_NS9_ILi8EEEEEEEEEvT_T0_T1_:
[----:B------:R-:W-:Y:S01]  /*0000*/  LDC R1, c[0x0][0x28] ;  /* 0x00000a00ff017b82 */ /* 0x000fe20000000800 */
[----:B------:R-:W0:Y:S07]  /*0010*/  S2R R19, SR_TID.X ;  /* 0x0000000000137919 */ /* 0x000e2e0000002100 */
[----:B------:R-:W1:Y:S01]  /*0020*/  S2UR UR4, SR_CTAID.X ;  /* 0x00000000000479c3 */ /* 0x000e620000002500 */
[----:B------:R-:W-:Y:S01]  /*0030*/  ULDC.64 UR6, c[0x0][0x220] ;  /* 0x0000880000067ab9 */ /* 0x000fe20000000a00 */
[----:B------:R-:W2:Y:S06]  /*0040*/  S2R R20, SR_CTAID.Y ;  /* 0x0000000000147919 */ /* 0x000eac0000002600 */
[----:B------:R-:W2:Y:S01]  /*0050*/  LDC.64 R8, c[0x0][0x218] ;  /* 0x00008600ff087b82 */ /* 0x000ea20000000a00 */
[----:B-1----:R-:W-:Y:S01]  /*0060*/  USHF.L.U32 UR4, UR4, 0x7, URZ ;  /* 0x0000000704047899 */ /* 0x002fe2000800063f */
[----:B0-----:R-:W-:-:S02]  /*0070*/  SHF.L.U32 R0, R19, 0x2, RZ ;  /* 0x0000000213007819 */ /* 0x001fc400000006ff */
[----:B------:R-:W-:Y:S02]  /*0080*/  SHF.R.U32.HI R19, RZ, 0x5, R19 ;  /* 0x00000005ff137819 */ /* 0x000fe40000011613 */
[----:B------:R-:W-:Y:S01]  /*0090*/  LOP3.LUT R18, R0, 0x7c, RZ, 0xc0, !PT ;  /* 0x0000007c00127812 */ /* 0x000fe200078ec0ff */
[----:B--2---:R-:W-:-:S04]  /*00a0*/  IMAD R0, R20, R9, UR4 ;  /* 0x0000000414007e24 */ /* 0x004fc8000f8e0209 */
[----:B------:R-:W-:-:S05]  /*00b0*/  IMAD R3, R19, R8, R18 ;  /* 0x0000000813037224 */ /* 0x000fca00078e0212 */
[----:B------:R-:W-:-:S04]  /*00c0*/  IADD3 R0, P0, R0, R3, RZ ;  /* 0x0000000300007210 */ /* 0x000fc80007f1e0ff */
[----:B------:R-:W-:Y:S02]  /*00d0*/  IADD3.X R3, RZ, RZ, RZ, P0, !PT ;  /* 0x000000ffff037210 */ /* 0x000fe400007fe4ff */
[----:B------:R-:W-:-:S04]  /*00e0*/  LEA R12, P0, R0, UR6, 0x2 ;  /* 0x00000006000c7c11 */ /* 0x000fc8000f8010ff */
[----:B------:R-:W-:Y:S01]  /*00f0*/  LEA.HI.X R13, R0, UR7, R3, 0x2, P0 ;  /* 0x00000007000d7c11 */ /* 0x000fe200080f1403 */
[----:B------:R-:W-:Y:S01]  /*0100*/  ULDC.64 UR6, c[0x0][0x208] ;  /* 0x0000820000067ab9 */ /* 0x000fe20000000a00 */
[----:B------:R-:W0:Y:S01]  /*0110*/  LDC.64 R2, c[0x0][0x230] ;  /* 0x00008c00ff027b82 */ /* 0x000e220000000a00 */
[----:B------:R-:W-:Y:S02]  /*0120*/  SHF.L.U32 R33, R8, 0x3, RZ ;  /* 0x0000000308217819 */ /* 0x000fe400000006ff */
[----:B------:R-:W2:Y:S03]  /*0130*/  LDG.E.128 R4, desc[UR6][R12.64] ;  /* 0x000000060c047981 */ /* 0x000ea6000c1e1d00 */
[----:B------:R-:W-:-:S04]  /*0140*/  IMAD.WIDE R8, R33, 0x4, R12 ;  /* 0x0000000421087825 */ /* 0x000fc800078e020c */
[C---:B------:R-:W-:Y:S02]  /*0150*/  IMAD.WIDE R14, R33.reuse, 0x4, R8 ;  /* 0x00000004210e7825 */ /* 0x040fe400078e0208 */
[----:B------:R-:W3:Y:S02]  /*0160*/  LDG.E.128 R8, desc[UR6][R8.64] ;  /* 0x0000000608087981 */ /* 0x000ee4000c1e1d00 */
[C---:B------:R-:W-:Y:S02]  /*0170*/  IMAD.WIDE R16, R33.reuse, 0x4, R14 ;  /* 0x0000000421107825 */ /* 0x040fe400078e020e */
[----:B------:R-:W4:Y:S02]  /*0180*/  LDG.E.128 R12, desc[UR6][R14.64] ;  /* 0x000000060e0c7981 */ /* 0x000f24000c1e1d00 */
[----:B0-----:R-:W-:Y:S01]  /*0190*/  IMAD R3, R20, R3, UR4 ;  /* 0x0000000414037e24 */ /* 0x001fe2000f8e0203 */
[----:B------:R-:W-:Y:S01]  /*01a0*/  ULDC.64 UR4, c[0x0][0x238] ;  /* 0x00008e0000047ab9 */ /* 0x000fe20000000a00 */
[----:B------:R-:W-:-:S04]  /*01b0*/  IMAD.WIDE R20, R33, 0x4, R16 ;  /* 0x0000000421147825 */ /* 0x000fc800078e0210 */
[----:B------:R-:W-:Y:S02]  /*01c0*/  IMAD R18, R19, R2, R18 ;  /* 0x0000000213127224 */ /* 0x000fe400078e0212 */
[----:B------:R-:W-:Y:S02]  /*01d0*/  IMAD.WIDE R24, R33, 0x4, R20 ;  /* 0x0000000421187825 */ /* 0x000fe400078e0214 */
[----:B------:R-:W5:Y:S01]  /*01e0*/  LDG.E.128 R20, desc[UR6][R20.64] ;  /* 0x0000000614147981 */ /* 0x000f62000c1e1d00 */
[----:B------:R-:W-:Y:S01]  /*01f0*/  IADD3 R3, P0, R3, R18, RZ ;  /* 0x0000001203037210 */ /* 0x000fe20007f1e0ff */
[----:B------:R-:W-:Y:S02]  /*0200*/  IMAD.WIDE R28, R33, 0x4, R24 ;  /* 0x00000004211c7825 */ /* 0x000fe400078e0218 */
[----:B------:R-:W5:Y:S01]  /*0210*/  LDG.E.128 R16, desc[UR6][R16.64] ;  /* 0x0000000610107981 */ /* 0x000f62000c1e1d00 */
[----:B------:R-:W-:-:S03]  /*0220*/  IADD3.X R0, RZ, RZ, RZ, P0, !PT ;  /* 0x000000ffff007210 */ /* 0x000fc600007fe4ff */
[----:B------:R-:W5:Y:S01]  /*0230*/  LDG.E.128 R24, desc[UR6][R24.64] ;  /* 0x0000000618187981 */ /* 0x000f62000c1e1d00 */
[----:B------:R-:W-:-:S03]  /*0240*/  IMAD.WIDE R32, R33, 0x4, R28 ;  /* 0x0000000421207825 */ /* 0x000fc600078e021c */
[----:B------:R-:W5:Y:S04]  /*0250*/  LDG.E.128 R28, desc[UR6][R28.64] ;  /* 0x000000061c1c7981 */ /* 0x000f68000c1e1d00 */
[----:B------:R-:W5:Y:S01]  /*0260*/  LDG.E.128 R32, desc[UR6][R32.64] ;  /* 0x0000000620207981 */ /* 0x000f62000c1e1d00 */
[----:B------:R-:W-:-:S04]  /*0270*/  LEA R36, P0, R3, UR4, 0x2 ;  /* 0x0000000403247c11 */ /* 0x000fc8000f8010ff */
[----:B------:R-:W-:Y:S02]  /*0280*/  LEA.HI.X R37, R3, UR5, R0, 0x2, P0 ;  /* 0x0000000503257c11 */ /* 0x000fe400080f1400 */
[----:B------:R-:W-:-:S03]  /*0290*/  SHF.L.U32 R3, R2, 0x3, RZ ;  /* 0x0000000302037819 */ /* 0x000fc600000006ff */
[----:B--2---:R0:W-:Y:S02]  /*02a0*/  STG.E.128 desc[UR6][R36.64], R4 ;  /* 0x0000000424007986 */ /* 0x0041e4000c101d06 */
[----:B0-----:R-:W-:-:S04]  /*02b0*/  IMAD.WIDE R36, R3, 0x4, R36 ;  /* 0x0000000403247825 */ /* 0x001fc800078e0224 */
[C---:B------:R-:W-:Y:S01]  /*02c0*/  IMAD.WIDE R4, R3.reuse, 0x4, R36 ;  /* 0x0000000403047825 */ /* 0x040fe200078e0224 */
[----:B---3--:R0:W-:Y:S03]  /*02d0*/  STG.E.128 desc[UR6][R36.64], R8 ;  /* 0x0000000824007986 */ /* 0x0081e6000c101d06 */
[----:B0-----:R-:W-:-:S04]  /*02e0*/  IMAD.WIDE R10, R3, 0x4, R4 ;  /* 0x00000004030a7825 */ /* 0x001fc800078e0204 */
[C---:B------:R-:W-:Y:S01]  /*02f0*/  IMAD.WIDE R8, R3.reuse, 0x4, R10 ;  /* 0x0000000403087825 */ /* 0x040fe200078e020a */
[----:B----4-:R0:W-:Y:S03]  /*0300*/  STG.E.128 desc[UR6][R4.64], R12 ;  /* 0x0000000c04007986 */ /* 0x0101e6000c101d06 */
[C---:B------:R-:W-:Y:S01]  /*0310*/  IMAD.WIDE R6, R3.reuse, 0x4, R8 ;  /* 0x0000000403067825 */ /* 0x040fe200078e0208 */
[----:B-----5:R-:W-:Y:S04]  /*0320*/  STG.E.128 desc[UR6][R10.64], R16 ;  /* 0x000000100a007986 */ /* 0x020fe8000c101d06 */
[----:B------:R-:W-:Y:S01]  /*0330*/  STG.E.128 desc[UR6][R8.64], R20 ;  /* 0x0000001408007986 */ /* 0x000fe2000c101d06 */
[----:B0-----:R-:W-:-:S03]  /*0340*/  IMAD.WIDE R12, R3, 0x4, R6 ;  /* 0x00000004030c7825 */ /* 0x001fc600078e0206 */
[----:B------:R-:W-:Y:S01]  /*0350*/  STG.E.128 desc[UR6][R6.64], R24 ;  /* 0x0000001806007986 */ /* 0x000fe2000c101d06 */
[----:B------:R-:W-:-:S03]  /*0360*/  IMAD.WIDE R2, R3, 0x4, R12 ;  /* 0x0000000403027825 */ /* 0x000fc600078e020c */
[----:B------:R-:W-:Y:S04]  /*0370*/  STG.E.128 desc[UR6][R12.64], R28 ;  /* 0x0000001c0c007986 */ /* 0x000fe8000c101d06 */
[----:B------:R-:W-:Y:S01]  /*0380*/  STG.E.128 desc[UR6][R2.64], R32 ;  /* 0x0000002002007986 */ /* 0x000fe2000c101d06 */
[----:B------:R-:W-:Y:S05]  /*0390*/  EXIT ;  /* 0x000000000000794d */ /* 0x000fea0003800000 */
.L_x_1:
        /* <DEDUP_REMOVED lines=14> */
.L_x_3:


//--------------------- .nv.shared.reserved.0     --------------------------
	.section	.nv.shared.reserved.0,"aw",@nobits
	.weak		__nv_reservedSMEM_offset_0_alias
	.size		__nv_reservedSMEM_offset_0_alias, 0, 0
	.other		__nv_reservedSMEM_offset_0_alias,@"STO_CUDA_RESERVED_SHARED STV_DEFAULT"
__nv_reservedSMEM_offset_0_alias:
	.zero		0


//--------------------- .nv.global                --------------------------
	.section	.nv.global,"aw",@nobits
.nv.global:
	.type		_ZN34_INTERNAL_d3bae778_4_k_cu_6d8f45b86thrust23THRUST_300001_SM_900_NS12placeholders2_9E,@object
	.size		_ZN34_INTERNAL_d3bae778_4_k_cu_6d8f45b86thrust23THRUST_300001_SM_900_NS12placeholders2_9E,(_ZN34_INTERNAL_d3bae778_4_k_cu_6d8f45b84cuda3std3__436_GLOBAL__N__d3bae778_4_k_cu_6d8f45b86ignoreE - _ZN34_INTERNAL_d3bae778_4_k_cu_6d8f45b86thrust23THRUST_300001_SM_900_NS12placeholders2_9E)
_ZN34_INTERNAL_d3bae778_4_k_cu_6d8f45b86thrust23THRUST_300001_SM_900_NS12placeholders2_9E:
	.zero		1
	.type		_ZN34_INTERNAL_d3bae778_4_k_cu_6d8f45b84cuda3std3__436_GLOBAL__N__d3bae778_4_k_cu_6d8f45b86ignoreE,@object
	.size		_ZN34_INTERNAL_d3bae778_4_k_cu_6d8f45b84cuda3std3__436_GLOBAL__N__d3bae778_4_k_cu_6d8f45b86ignoreE,(_ZN34_INTERNAL_d3bae778_4_k_cu_6d8f45b84cuda3std6ranges3__45__cpo4dataE - _ZN34_INTERNAL_d3bae778_4_k_cu_6d8f45b84cuda3std3__436_GLOBAL__N__d3bae778_4_k_cu_6d8f45b86ignoreE)
_ZN34_INTERNAL_d3bae778_4_k_cu_6d8f45b84cuda3std3__436_GLOBAL__N__d3bae778_4_k_cu_6d8f45b86ignoreE:
	.zero		1
	.type		_ZN34_INTERNAL_d3bae778_4_k_cu_6d8f45b84cuda3std6ranges3__45__cpo4dataE,@object
	.size		_ZN34_INTERNAL_d3bae778_4_k_cu_6d8f45b84cuda3std6ranges3__45__cpo4dataE,(_ZN34_INTERNAL_d3bae778_4_k_cu_6d8f45b86thrust23THRUST_300001_SM_900_NS12placeholders2_1E - _ZN34_INTERNAL_d3bae778_4_k_cu_6d8f45b84cuda3std6ranges3__45__cpo4dataE)
_ZN34_INTERNAL_d3bae778_4_k_cu_6d8f45b84cuda3std6ranges3__45__cpo4dataE:
	.zero		1
	.type		_ZN34_INTERNAL_d3bae778_4_k_cu_6d8f45b86thrust23THRUST_300001_SM_900_NS12placeholders2_1E,@object
	.size		_ZN34_INTERNAL_d3bae778_4_k_cu_6d8f45b86thrust23THRUST_300001_SM_900_NS12placeholders2_1E,(_ZN34_INTERNAL_d3bae778_4_k_cu_6d8f45b84cuda3std3__45__cpo5beginE - _ZN34_INTERNAL_d3bae778_4_k_cu_6d8f45b86thrust23THRUST_300001_SM_900_NS12placeholders2_1E)
_ZN34_INTERNAL_d3bae778_4_k_cu_6d8f45b86thrust23THRUST_300001_SM_900_NS12placeholders2_1E:
	.zero		1
	.type		_ZN34_INTERNAL_d3bae778_4_k_cu_6d8f45b84cuda3std3__45__cpo5beginE,@object
	.size		_ZN34_INTERNAL_d3bae778_4_k_cu_6d8f45b84cuda3std3__45__cpo5beginE,(_ZN34_INTERNAL_d3bae778_4_k_cu_6d8f45b84cuda3std6ranges3__45__cpo5beginE - _ZN34_INTERNAL_d3bae778_4_k_cu_6d8f45b84cuda3std3__45__cpo5beginE)
_ZN34_INTERNAL_d3bae778_4_k_cu_6d8f45b84cuda3std3__45__cpo5beginE:
	.zero		1
	.type		_ZN34_INTERNAL_d3bae778_4_k_cu_6d8f45b84cuda3std6ranges3__45__cpo5beginE,@object
	.size		_ZN34_INTERNAL_d3bae778_4_k_cu_6d8f45b84cuda3std6ranges3__45__cpo5beginE,(_ZN34_INTERNAL_d3bae778_4_k_cu_6d8f45b84cute1_E - _ZN34_INTERNAL_d3bae778_4_k_cu_6d8f45b84cuda3std6ranges3__45__cpo5beginE)
_ZN34_INTERNAL_d3bae778_4_k_cu_6d8f45b84cuda3std6ranges3__45__cpo5beginE:
	.zero		1
	.type		_ZN34_INTERNAL_d3bae778_4_k_cu_6d8f45b84cute1_E,@object
	.size		_ZN34_INTERNAL_d3bae778_4_k_cu_6d8f45b84cute1_E,(_ZN34_INTERNAL_d3bae778_4_k_cu_6d8f45b84cuda3std3__47nulloptE - _ZN34_INTERNAL_d3bae778_4_k_cu_6d8f45b84cute1_E)
_ZN34_INTERNAL_d3bae778_4_k_cu_6d8f45b84cute1_E:
	.zero		1
	.type		_ZN34_INTERNAL_d3bae778_4_k_cu_6d8f45b84cuda3std3__47nulloptE,@object
	.size		_ZN34_INTERNAL_d3bae778_4_k_cu_6d8f45b84cuda3std3__47nulloptE,(_ZN34_INTERNAL_d3bae778_4_k_cu_6d8f45b84cuda3std6ranges3__45__cpo8distanceE - _ZN34_INTERNAL_d3bae778_4_k_cu_6d8f45b84cuda3std3__47nulloptE)
_ZN34_INTERNAL_d3bae778_4_k_cu_6d8f45b84cuda3std3__47nulloptE:
	.zero		1
	.type		_ZN34_INTERNAL_d3bae778_4_k_cu_6d8f45b84cuda3std6ranges3__45__cpo8distanceE,@object
	.size		_ZN34_INTERNAL_d3bae778_4_k_cu_6d8f45b84cuda3std6ranges3__45__cpo8distanceE,(_ZN34_INTERNAL_d3bae778_4_k_cu_6d8f45b86thrust23THRUST_300001_SM_900_NS12placeholders2_5E - _ZN34_INTERNAL_d3bae778_4_k_cu_6d8f45b84cuda3std6ranges3__45__cpo8distanceE)
_ZN34_INTERNAL_d3bae778_4_k_cu_6d8f45b84cuda3std6ranges3__45__cpo8distanceE:
	.zero		1
	.type		_ZN34_INTERNAL_d3bae778_4_k_cu_6d8f45b86thrust23THRUST_300001_SM_900_NS12placeholders2_5E,@object
	.size		_ZN34_INTERNAL_d3bae778_4_k_cu_6d8f45b86thrust23THRUST_300001_SM_900_NS12placeholders2_5E,(_ZN34_INTERNAL_d3bae778_4_k_cu_6d8f45b84cuda3std3__45__cpo6rbeginE - _ZN34_INTERNAL_d3bae778_4_k_cu_6d8f45b86thrust23THRUST_300001_SM_900_NS12placeholders2_5E)
_ZN34_INTERNAL_d3bae778_4_k_cu_6d8f45b86thrust23THRUST_300001_SM_900_NS12placeholders2_5E:
	.zero		1
	.type		_ZN34_INTERNAL_d3bae778_4_k_cu_6d8f45b84cuda3std3__45__cpo6rbeginE,@object
	.size		_ZN34_INTERNAL_d3bae778_4_k_cu_6d8f45b84cuda3std3__45__cpo6rbeginE,(_ZN34_INTERNAL_d3bae778_4_k_cu_6d8f45b84cuda3std6ranges3__45__cpo7advanceE - _ZN34_INTERNAL_d3bae778_4_k_cu_6d8f45b84cuda3std3__45__cpo6rbeginE)
_ZN34_INTERNAL_d3bae778_4_k_cu_6d8f45b84cuda3std3__45__cpo6rbeginE:
	.zero		1
	.type		_ZN34_INTERNAL_d3bae778_4_k_cu_6d8f45b84cuda3std6ranges3__45__cpo7advanceE,@object
	.size		_ZN34_INTERNAL_d3bae778_4_k_cu_6d8f45b84cuda3std6ranges3__45__cpo7advanceE,(_ZN34_INTERNAL_d3bae778_4_k_cu_6d8f45b86thrust23THRUST_300001_SM_900_NS3seqE - _ZN34_INTERNAL_d3bae778_4_k_cu_6d8f45b84cuda3std6ranges3__45__cpo7advanceE)
_ZN34_INTERNAL_d3bae778_4_k_cu_6d8f45b84cuda3std6ranges3__45__cpo7advanceE:
	.zero		1
	.type		_ZN34_INTERNAL_d3bae778_4_k_cu_6d8f45b86thrust23THRUST_300001_SM_900_NS3seqE,@object
	.size		_ZN34_INTERNAL_d3bae778_4_k_cu_6d8f45b86thrust23THRUST_300001_SM_900_NS3seqE,(_ZN34_INTERNAL_d3bae778_4_k_cu_6d8f45b84cuda3std3__48in_placeE - _ZN34_INTERNAL_d3bae778_4_k_cu_6d8f45b86thrust23THRUST_300001_SM_900_NS3seqE)
_ZN34_INTERNAL_d3bae778_4_k_cu_6d8f45b86thrust23THRUST_300001_SM_900_NS3seqE:
	.zero		1
	.type		_ZN34_INTERNAL_d3bae778_4_k_cu_6d8f45b84cuda3std3__48in_placeE,@object
	.size		_ZN34_INTERNAL_d3bae778_4_k_cu_6d8f45b84cuda3std3__48in_placeE,(_ZN34_INTERNAL_d3bae778_4_k_cu_6d8f45b84cuda3std6ranges3__45__cpo4sizeE - _ZN34_INTERNAL_d3bae778_4_k_cu_6d8f45b84cuda3std3__48in_placeE)
_ZN34_INTERNAL_d3bae778_4_k_cu_6d8f45b84cuda3std3__48in_placeE:
	.zero		1
	.type		_ZN34_INTERNAL_d3bae778_4_k_cu_6d8f45b84cuda3std6ranges3__45__cpo4sizeE,@object
	.size		_ZN34_INTERNAL_d3bae778_4_k_cu_6d8f45b84cuda3std6ranges3__45__cpo4sizeE,(_ZN34_INTERNAL_d3bae778_4_k_cu_6d8f45b86thrust23THRUST_300001_SM_900_NS12placeholders2_3E - _ZN34_INTERNAL_d3bae778_4_k_cu_6d8f45b84cuda3std6ranges3__45__cpo4sizeE)
_ZN34_INTERNAL_d3bae778_4_k_cu_6d8f45b84cuda3std6ranges3__45__cpo4sizeE:
	.zero		1
	.type		_ZN34_INTERNAL_d3bae778_4_k_cu_6d8f45b86thrust23THRUST_300001_SM_900_NS12placeholders2_3E,@object
	.size		_ZN34_INTERNAL_d3bae778_4_k_cu_6d8f45b86thrust23THRUST_300001_SM_900_NS12placeholders2_3E,(_ZN34_INTERNAL_d3bae778_4_k_cu_6d8f45b84cuda3std3__45__cpo6cbeginE - _ZN34_INTERNAL_d3bae778_4_k_cu_6d8f45b86thrust23THRUST_300001_SM_900_NS12placeholders2_3E)
_ZN34_INTERNAL_d3bae778_4_k_cu_6d8f45b86thrust23THRUST_300001_SM_900_NS12placeholders2_3E:
	.zero		1
	.type		_ZN34_INTERNAL_d3bae778_4_k_cu_6d8f45b84cuda3std3__45__cpo6cbeginE,@object
	.size		_ZN34_INTERNAL_d3bae778_4_k_cu_6d8f45b84cuda3std3__45__cpo6cbeginE,(_ZN34_INTERNAL_d3bae778_4_k_cu_6d8f45b84cuda3std6ranges3__45__cpo6cbeginE - _ZN34_INTERNAL_d3bae778_4_k_cu_6d8f45b84cuda3std3__45__cpo6cbeginE)
_ZN34_INTERNAL_d3bae778_4_k_cu_6d8f45b84cuda3std3__45__cpo6cbeginE:
	.zero		1
	.type		_ZN34_INTERNAL_d3bae778_4_k_cu_6d8f45b84cuda3std6ranges3__45__cpo6cbeginE,@object
	.size		_ZN34_INTERNAL_d3bae778_4_k_cu_6d8f45b84cuda3std6ranges3__45__cpo6cbeginE,(_ZN34_INTERNAL_d3bae778_4_k_cu_6d8f45b86thrust23THRUST_300001_SM_900_NS12placeholders2_7E - _ZN34_INTERNAL_d3bae778_4_k_cu_6d8f45b84cuda3std6ranges3__45__cpo6cbeginE)
_ZN34_INTERNAL_d3bae778_4_k_cu_6d8f45b84cuda3std6ranges3__45__cpo6cbeginE:
	.zero		1
	.type		_ZN34_INTERNAL_d3bae778_4_k_cu_6d8f45b86thrust23THRUST_300001_SM_900_NS12placeholders2_7E,@object
	.size		_ZN34_INTERNAL_d3bae778_4_k_cu_6d8f45b86thrust23THRUST_300001_SM_900_NS12placeholders2_7E,(_ZN34_INTERNAL_d3bae778_4_k_cu_6d8f45b84cuda3std3__45__cpo7crbeginE - _ZN34_INTERNAL_d3bae778_4_k_cu_6d8f45b86thrust23THRUST_300001_SM_900_NS12placeholders2_7E)
_ZN34_INTERNAL_d3bae778_4_k_cu_6d8f45b86thrust23THRUST_300001_SM_900_NS12placeholders2_7E:
	.zero		1
	.type		_ZN34_INTERNAL_d3bae778_4_k_cu_6d8f45b84cuda3std3__45__cpo7crbeginE,@object
	.size		_ZN34_INTERNAL_d3bae778_4_k_cu_6d8f45b84cuda3std3__45__cpo7crbeginE,(_ZN34_INTERNAL_d3bae778_4_k_cu_6d8f45b84cuda3std6ranges3__45__cpo4nextE - _ZN34_INTERNAL_d3bae778_4_k_cu_6d8f45b84cuda3std3__45__cpo7crbeginE)
_ZN34_INTERNAL_d3bae778_4_k_cu_6d8f45b84cuda3std3__45__cpo7crbeginE:
	.zero		1
	.type		_ZN34_INTERNAL_d3bae778_4_k_cu_6d8f45b84cuda3std6ranges3__45__cpo4nextE,@object
	.size		_ZN34_INTERNAL_d3bae778_4_k_cu_6d8f45b84cuda3std6ranges3__45__cpo4nextE,(_ZN34_INTERNAL_d3bae778_4_k_cu_6d8f45b84cuda3std6ranges3__45__cpo4swapE - _ZN34_INTERNAL_d3bae778_4_k_cu_6d8f45b84cuda3std6ranges3__45__cpo4nextE)
_ZN34_INTERNAL_d3bae778_4_k_cu_6d8f45b84cuda3std6ranges3__45__cpo4nextE:
	.zero		1
	.type		_ZN34_INTERNAL_d3bae778_4_k_cu_6d8f45b84cuda3std6ranges3__45__cpo4swapE,@object
	.size		_ZN34_INTERNAL_d3bae778_4_k_cu_6d8f45b84cuda3std6ranges3__45__cpo4swapE,(_ZN34_INTERNAL_d3bae778_4_k_cu_6d8f45b86thrust23THRUST_300001_SM_900_NS8cuda_cub10par_nosyncE - _ZN34_INTERNAL_d3bae778_4_k_cu_6d8f45b84cuda3std6ranges3__45__cpo4swapE)
_ZN34_INTERNAL_d3bae778_4_k_cu_6d8f45b84cuda3std6ranges3__45__cpo4swapE:
	.zero		1
	.type		_ZN34_INTERNAL_d3bae778_4_k_cu_6d8f45b86thrust23THRUST_300001_SM_900_NS8cuda_cub10par_nosyncE,@object
	.size		_ZN34_INTERNAL_d3bae778_4_k_cu_6d8f45b86thrust23THRUST_300001_SM_900_NS8cuda_cub10par_nosyncE,(_ZN34_INTERNAL_d3bae778_4_k_cu_6d8f45b84cute7productE - _ZN34_INTERNAL_d3bae778_4_k_cu_6d8f45b86thrust23THRUST_300001_SM_900_NS8cuda_cub10par_nosyncE)
_ZN34_INTERNAL_d3bae778_4_k_cu_6d8f45b86thrust23THRUST_300001_SM_900_NS8cuda_cub10par_nosyncE:
	.zero		1
	.type		_ZN34_INTERNAL_d3bae778_4_k_cu_6d8f45b84cute7productE,@object
	.size		_ZN34_INTERNAL_d3bae778_4_k_cu_6d8f45b84cute7productE,(_ZN34_INTERNAL_d3bae778_4_k_cu_6d8f45b84cuda3std3__420unreachable_sentinelE - _ZN34_INTERNAL_d3bae778_4_k_cu_6d8f45b84cute7productE)
_ZN34_INTERNAL_d3bae778_4_k_cu_6d8f45b84cute7productE:
	.zero		1
	.type		_ZN34_INTERNAL_d3bae778_4_k_cu_6d8f45b84cuda3std3__420unreachable_sentinelE,@object
	.size		_ZN34_INTERNAL_d3bae778_4_k_cu_6d8f45b84cuda3std3__420unreachable_sentinelE,(_ZN34_INTERNAL_d3bae778_4_k_cu_6d8f45b84cuda3std6ranges3__45__cpo5ssizeE - _ZN34_INTERNAL_d3bae778_4_k_cu_6d8f45b84cuda3std3__420unreachable_sentinelE)
_ZN34_INTERNAL_d3bae778_4_k_cu_6d8f45b84cuda3std3__420unreachable_sentinelE:
	.zero		1
	.type		_ZN34_INTERNAL_d3bae778_4_k_cu_6d8f45b84cuda3std6ranges3__45__cpo5ssizeE,@object
	.size		_ZN34_INTERNAL_d3bae778_4_k_cu_6d8f45b84cuda3std6ranges3__45__cpo5ssizeE,(_ZN34_INTERNAL_d3bae778_4_k_cu_6d8f45b86thrust23THRUST_300001_SM_900_NS12placeholders2_4E - _ZN34_INTERNAL_d3bae778_4_k_cu_6d8f45b84cuda3std6ranges3__45__cpo5ssizeE)
_ZN34_INTERNAL_d3bae778_4_k_cu_6d8f45b84cuda3std6ranges3__45__cpo5ssizeE:
	.zero		1
	.type		_ZN34_INTERNAL_d3bae778_4_k_cu_6d8f45b86thrust23THRUST_300001_SM_900_NS12placeholders2_4E,@object
	.size		_ZN34_INTERNAL_d3bae778_4_k_cu_6d8f45b86thrust23THRUST_300001_SM_900_NS12placeholders2_4E,(_ZN34_INTERNAL_d3bae778_4_k_cu_6d8f45b84cuda3std3__45__cpo4cendE - _ZN34_INTERNAL_d3bae778_4_k_cu_6d8f45b86thrust23THRUST_300001_SM_900_NS12placeholders2_4E)
_ZN34_INTERNAL_d3bae778_4_k_cu_6d8f45b86thrust23THRUST_300001_SM_900_NS12placeholders2_4E:
	.zero		1
	.type		_ZN34_INTERNAL_d3bae778_4_k_cu_6d8f45b84cuda3std3__45__cpo4cendE,@object
	.size		_ZN34_INTERNAL_d3bae778_4_k_cu_6d8f45b84cuda3std3__45__cpo4cendE,(_ZN34_INTERNAL_d3bae778_4_k_cu_6d8f45b84cuda3std6ranges3__45__cpo4cendE - _ZN34_INTERNAL_d3bae778_4_k_cu_6d8f45b84cuda3std3__45__cpo4cendE)
_ZN34_INTERNAL_d3bae778_4_k_cu_6d8f45b84cuda3std3__45__cpo4cendE:
	.zero		1
	.type		_ZN34_INTERNAL_d3bae778_4_k_cu_6d8f45b84cuda3std6ranges3__45__cpo4cendE,@object
	.size		_ZN34_INTERNAL_d3bae778_4_k_cu_6d8f45b84cuda3std6ranges3__45__cpo4cendE,(_ZN34_INTERNAL_d3bae778_4_k_cu_6d8f45b86thrust23THRUST_300001_SM_900_NS12placeholders2_8E - _ZN34_INTERNAL_d3bae778_4_k_cu_6d8f45b84cuda3std6ranges3__45__cpo4cendE)
_ZN34_INTERNAL_d3bae778_4_k_cu_6d8f45b84cuda3std6ranges3__45__cpo4cendE:
	.zero		1
	.type		_ZN34_INTERNAL_d3bae778_4_k_cu_6d8f45b86thrust23THRUST_300001_SM_900_NS12placeholders2_8E,@object
	.size		_ZN34_INTERNAL_d3bae778_4_k_cu_6d8f45b86thrust23THRUST_300001_SM_900_NS12placeholders2_8E,(_ZN34_INTERNAL_d3bae778_4_k_cu_6d8f45b84cuda3std3__45__cpo5crendE - _ZN34_INTERNAL_d3bae778_4_k_cu_6d8f45b86thrust23THRUST_300001_SM_900_NS12placeholders2_8E)
_ZN34_INTERNAL_d3bae778_4_k_cu_6d8f45b86thrust23THRUST_300001_SM_900_NS12placeholders2_8E:
	.zero		1
	.type		_ZN34_INTERNAL_d3bae778_4_k_cu_6d8f45b84cuda3std3__45__cpo5crendE,@object
	.size		_ZN34_INTERNAL_d3bae778_4_k_cu_6d8f45b84cuda3std3__45__cpo5crendE,(_ZN34_INTERNAL_d3bae778_4_k_cu_6d8f45b84cuda3std6ranges3__45__cpo4prevE - _ZN34_INTERNAL_d3bae778_4_k_cu_6d8f45b84cuda3std3__45__cpo5crendE)
_ZN34_INTERNAL_d3bae778_4_k_cu_6d8f45b84cuda3std3__45__cpo5crendE:
	.zero		1
	.type		_ZN34_INTERNAL_d3bae778_4_k_cu_6d8f45b84cuda3std6ranges3__45__cpo4prevE,@object
	.size		_ZN34_INTERNAL_d3bae778_4_k_cu_6d8f45b84cuda3std6ranges3__45__cpo4prevE,(_ZN34_INTERNAL_d3bae778_4_k_cu_6d8f45b84cuda3std6ranges3__45__cpo9iter_moveE - _ZN34_INTERNAL_d3bae778_4_k_cu_6d8f45b84cuda3std6ranges3__45__cpo4prevE)
_ZN34_INTERNAL_d3bae778_4_k_cu_6d8f45b84cuda3std6ranges3__45__cpo4prevE:
	.zero		1
	.type		_ZN34_INTERNAL_d3bae778_4_k_cu_6d8f45b84cuda3std6ranges3__45__cpo9iter_moveE,@object
	.size		_ZN34_INTERNAL_d3bae778_4_k_cu_6d8f45b84cuda3std6ranges3__45__cpo9iter_moveE,(_ZN34_INTERNAL_d3bae778_4_k_cu_6d8f45b86thrust23THRUST_300001_SM_900_NS6system6detail10sequential3seqE - _ZN34_INTERNAL_d3bae778_4_k_cu_6d8f45b84cuda3std6ranges3__45__cpo9iter_moveE)
_ZN34_INTERNAL_d3bae778_4_k_cu_6d8f45b84cuda3std6ranges3__45__cpo9iter_moveE:
	.zero		1
	.type		_ZN34_INTERNAL_d3bae778_4_k_cu_6d8f45b86thrust23THRUST_300001_SM_900_NS6system6detail10sequential3seqE,@object
	.size		_ZN34_INTERNAL_d3bae778_4_k_cu_6d8f45b86thrust23THRUST_300001_SM_900_NS6system6detail10sequential3seqE,(_ZN34_INTERNAL_d3bae778_4_k_cu_6d8f45b86thrust23THRUST_300001_SM_900_NS12placeholders3_10E - _ZN34_INTERNAL_d3bae778_4_k_cu_6d8f45b86thrust23THRUST_300001_SM_900_NS6system6detail10sequential3seqE)
_ZN34_INTERNAL_d3bae778_4_k_cu_6d8f45b86thrust23THRUST_300001_SM_900_NS6system6detail10sequential3seqE:
	.zero		1
	.type		_ZN34_INTERNAL_d3bae778_4_k_cu_6d8f45b86thrust23THRUST_300001_SM_900_NS12placeholders3_10E,@object
	.size		_ZN34_INTERNAL_d3bae778_4_k_cu_6d8f45b86thrust23THRUST_300001_SM_900_NS12placeholders3_10E,(_ZN34_INTERNAL_d3bae778_4_k_cu_6d8f45b84cuda3std3__419piecewise_constructE - _ZN34_INTERNAL_d3bae778_4_k_cu_6d8f45b86thrust23THRUST_300001_SM_900_NS12placeholders3_10E)
_ZN34_INTERNAL_d3bae778_4_k_cu_6d8f45b86thrust23THRUST_300001_SM_900_NS12placeholders3_10E:
	.zero		1
	.type		_ZN34_INTERNAL_d3bae778_4_k_cu_6d8f45b84cuda3std3__419piecewise_constructE,@object
	.size		_ZN34_INTERNAL_d3bae778_4_k_cu_6d8f45b84cuda3std3__419piecewise_constructE,(_ZN34_INTERNAL_d3bae778_4_k_cu_6d8f45b84cuda3std6ranges3__45__cpo5cdataE - _ZN34_INTERNAL_d3bae778_4_k_cu_6d8f45b84cuda3std3__419piecewise_constructE)
_ZN34_INTERNAL_d3bae778_4_k_cu_6d8f45b84cuda3std3__419piecewise_constructE:
	.zero		1
	.type		_ZN34_INTERNAL_d3bae778_4_k_cu_6d8f45b84cuda3std6ranges3__45__cpo5cdataE,@object
	.size		_ZN34_INTERNAL_d3bae778_4_k_cu_6d8f45b84cuda3std6ranges3__45__cpo5cdataE,(_ZN34_INTERNAL_d3bae778_4_k_cu_6d8f45b86thrust23THRUST_300001_SM_900_NS12placeholders2_2E - _ZN34_INTERNAL_d3bae778_4_k_cu_6d8f45b84cuda3std6ranges3__45__cpo5cdataE)
_ZN34_INTERNAL_d3bae778_4_k_cu_6d8f45b84cuda3std6ranges3__45__cpo5cdataE:
	.zero		1
	.type		_ZN34_INTERNAL_d3bae778_4_k_cu_6d8f45b86thrust23THRUST_300001_SM_900_NS12placeholders2_2E,@object
	.size		_ZN34_INTERNAL_d3bae778_4_k_cu_6d8f45b86thrust23THRUST_300001_SM_900_NS12placeholders2_2E,(_ZN34_INTERNAL_d3bae778_4_k_cu_6d8f45b84cuda3std3__45__cpo3endE - _ZN34_INTERNAL_d3bae778_4_k_cu_6d8f45b86thrust23THRUST_300001_SM_900_NS12placeholders2_2E)
_ZN34_INTERNAL_d3bae778_4_k_cu_6d8f45b86thrust23THRUST_300001_SM_900_NS12placeholders2_2E:
	.zero		1
	.type		_ZN34_INTERNAL_d3bae778_4_k_cu_6d8f45b84cuda3std3__45__cpo3endE,@object
	.size		_ZN34_INTERNAL_d3bae778_4_k_cu_6d8f45b84cuda3std3__45__cpo3endE,(_ZN34_INTERNAL_d3bae778_4_k_cu_6d8f45b84cuda3std6ranges3__45__cpo3endE - _ZN34_INTERNAL_d3bae778_4_k_cu_6d8f45b84cuda3std3__45__cpo3endE)
_ZN34_INTERNAL_d3bae778_4_k_cu_6d8f45b84cuda3std3__45__cpo3endE:
	.zero		1
	.type		_ZN34_INTERNAL_d3bae778_4_k_cu_6d8f45b84cuda3std6ranges3__45__cpo3endE,@object
	.size		_ZN34_INTERNAL_d3bae778_4_k_cu_6d8f45b84cuda3std6ranges3__45__cpo3endE,(_ZN34_INTERNAL_d3bae778_4_k_cu_6d8f45b86thrust23THRUST_300001_SM_900_NS12placeholders2_6E - _ZN34_INTERNAL_d3bae778_4_k_cu_6d8f45b84cuda3std6ranges3__45__cpo3endE)
_ZN34_INTERNAL_d3bae778_4_k_cu_6d8f45b84cuda3std6ranges3__45__cpo3endE:
	.zero		1
	.type		_ZN34_INTERNAL_d3bae778_4_k_cu_6d8f45b86thrust23THRUST_300001_SM_900_NS12placeholders2_6E,@object
	.size		_ZN34_INTERNAL_d3bae778_4_k_cu_6d8f45b86thrust23THRUST_300001_SM_900_NS12placeholders2_6E,(_ZN34_INTERNAL_d3bae778_4_k_cu_6d8f45b84cuda3std3__45__cpo4rendE - _ZN34_INTERNAL_d3bae778_4_k_cu_6d8f45b86thrust23THRUST_300001_SM_900_NS12placeholders2_6E)
_ZN34_INTERNAL_d3bae778_4_k_cu_6d8f45b86thrust23THRUST_300001_SM_900_NS12placeholders2_6E:
	.zero		1
	.type		_ZN34_INTERNAL_d3bae778_4_k_cu_6d8f45b84cuda3std3__45__cpo4rendE,@object
	.size		_ZN34_INTERNAL_d3bae778_4_k_cu_6d8f45b84cuda3std3__45__cpo4rendE,(_ZN34_INTERNAL_d3bae778_4_k_cu_6d8f45b84cuda3std6ranges3__45__cpo9iter_swapE - _ZN34_INTERNAL_d3bae778_4_k_cu_6d8f45b84cuda3std3__45__cpo4rendE)
_ZN34_INTERNAL_d3bae778_4_k_cu_6d8f45b84cuda3std3__45__cpo4rendE:
	.zero		1
	.type		_ZN34_INTERNAL_d3bae778_4_k_cu_6d8f45b84cuda3std6ranges3__45__cpo9iter_swapE,@object
	.size		_ZN34_INTERNAL_d3bae778_4_k_cu_6d8f45b84cuda3std6ranges3__45__cpo9iter_swapE,(_ZN34_INTERNAL_d3bae778_4_k_cu_6d8f45b84cuda3std3__48unexpectE - _ZN34_INTERNAL_d3bae778_4_k_cu_6d8f45b84cuda3std6ranges3__45__cpo9iter_swapE)
_ZN34_INTERNAL_d3bae778_4_k_cu_6d8f45b84cuda3std6ranges3__45__cpo9iter_swapE:
	.zero		1
	.type		_ZN34_INTERNAL_d3bae778_4_k_cu_6d8f45b84cuda3std3__48unexpectE,@object
	.size		_ZN34_INTERNAL_d3bae778_4_k_cu_6d8f45b84cuda3std3__48unexpectE,(_ZN34_INTERNAL_d3bae778_4_k_cu_6d8f45b86thrust23THRUST_300001_SM_900_NS8cuda_cub3parE - _ZN34_INTERNAL_d3bae778_4_k_cu_6d8f45b84cuda3std3__48unexpectE)
_ZN34_INTERNAL_d3bae778_4_k_cu_6d8f45b84cuda3std3__48unexpectE:
	.zero		1
	.type		_ZN34_INTERNAL_d3bae778_4_k_cu_6d8f45b86thrust23THRUST_300001_SM_900_NS8cuda_cub3parE,@object
	.size		_ZN34_INTERNAL_d3bae778_4_k_cu_6d8f45b86thrust23THRUST_300001_SM_900_NS8cuda_cub3parE,(.L_29 - _ZN34_INTERNAL_d3bae778_4_k_cu_6d8f45b86thrust23THRUST_300001_SM_900_NS8cuda_cub3parE)
_ZN34_INTERNAL_d3bae778_4_k_cu_6d8f45b86thrust23THRUST_300001_SM_900_NS8cuda_cub3parE:
	.zero		1
.L_29:


//--------------------- .nv.constant0._ZN3cub17CUB_300001_SM_9006detail11EmptyKernelIvEEvv --------------------------
	.section	.nv.constant0._ZN3cub17CUB_300001_SM_9006detail11EmptyKernelIvEEvv,"a",@progbits
	.sectionflags	@""
	.align	4
.nv.constant0._ZN3cub17CUB_300001_SM_9006detail11EmptyKernelIvEEvv:
	.zero		528


//--------------------- .nv.constant0._Z22copy_kernel_vectorizedIN4cute6TensorINS0_10ViewEngineINS0_8gmem_ptrIPfEEEENS0_6LayoutINS0_5tupleIJNS8_IJNS0_1CILi128EEENS9_ILi64EEEEEEiiEEENS8_IJNS8_IJNS9_ILi1EEEiEEESA_iEEEEEEESI_NS0_9TiledCopyINS0_9Copy_AtomIJNS0_13UniversalCopyIN7cutlass9uint128_tESN_EEfEEENS7_INS8_IJNS9_ILi256EEENS9_ILi4EEEEEENS8_IJSR_SE_EEEEENS8_IJSA_NS9_ILi8EEEEEEEEEvT_T0_T1_ --------------------------
	.section	.nv.constant0._Z22copy_kernel_vectorizedIN4cute6TensorINS0_10ViewEngineINS0_8gmem_ptrIPfEEEENS0_6LayoutINS0_5tupleIJNS8_IJNS0_1CILi128EEENS9_ILi64EEEEEEiiEEENS8_IJNS8_IJNS9_ILi1EEEiEEESA_iEEEEEEESI_NS0_9TiledCopyINS0_9Copy_AtomIJNS0_13UniversalCopyIN7cutlass9uint128_tESN_EEfEEENS7_INS8_IJNS9_ILi256EEENS9_ILi4EEEEEENS8_IJSR_SE_EEEEENS8_IJSA_NS9_ILi8EEEEEEEEEvT_T0_T1_,"a",@progbits
	.sectionflags	@""
	.align	4
.nv.constant0._Z22copy_kernel_vectorizedIN4cute6TensorINS0_10ViewEngineINS0_8gmem_ptrIPfEEEENS0_6LayoutINS0_5tupleIJNS8_IJNS0_1CILi128EEENS9_ILi64EEEEEEiiEEENS8_IJNS8_IJNS9_ILi1EEEiEEESA_iEEEEEEESI_NS0_9TiledCopyINS0_9Copy_AtomIJNS0_13UniversalCopyIN7cutlass9uint128_tESN_EEfEEENS7_INS8_IJNS9_ILi256EEENS9_ILi4EEEEEENS8_IJSR_SE_EEEEENS8_IJSA_NS9_ILi8EEEEEEEEEvT_T0_T1_:
	.zero		577


//--------------------- SYMBOLS --------------------------

	.type		.nv.reservedSmem.offset0,@object
	.size		.nv.reservedSmem.offset0,0x4
